//
// Generated by NVIDIA NVVM Compiler
//
// Compiler Build ID: CL-36424714
// Cuda compilation tools, release 13.0, V13.0.88
// Based on NVVM 20.0.0
//

.version 9.0
.target sm_100
.address_size 64

	// .globl	_Z3addPi
// _ZZ3addPiE7sharedA has been demoted

.visible .entry _Z3addPi(
	.param .u64 .ptr .align 1 _Z3addPi_param_0
)
{
	.reg .pred 	%p<2>;
	.reg .b32 	%r<12>;
	.reg .b64 	%rd<3>;
	// demoted variable
	.shared .align 4 .b8 _ZZ3addPiE7sharedA[8200];
	ld.param.u64 	%rd1, [_Z3addPi_param_0];
	mov.u32 	%r1, %ntid.x;
	mov.u32 	%r2, %ctaid.x;
	mov.u32 	%r3, %tid.x;
	mad.lo.s32 	%r4, %r1, %r2, %r3;
	shl.b32 	%r5, %r4, 5;
	and.b32  	%r6, %r4, 1073741792;
	add.s32 	%r7, %r6, %r5;
	shl.b32 	%r8, %r7, 2;
	mov.u32 	%r9, _ZZ3addPiE7sharedA;
	add.s32 	%r10, %r9, %r8;
	st.shared.u32 	[%r10], %r4;
	bar.sync 	0;
	setp.ne.s32 	%p1, %r4, 0;
	@%p1 bra 	$L__BB0_2;
	cvta.to.global.u64 	%rd2, %rd1;
	ld.shared.u32 	%r11, [_ZZ3addPiE7sharedA];
	st.global.u32 	[%rd2], %r11;
$L__BB0_2:
	ret;

}


// ===== COMPILED SASS (sm_100) =====

	.target	sm_100

	.elftype	@"ET_EXEC"


//--------------------- .note.nv.tkinfo           --------------------------
	.section	.note.nv.tkinfo,"",@"SHT_NOTE"
	.sectionflags	@"SHF_NOTE_NV_TKINFO"
	.tkinfo
        /*0018*/ 	.word	0x00000002
        /*0030*/ 	.string	""
        /*0030*/ 	.string	"ptxas"
        /*0030*/ 	.string	"Cuda compilation tools, release 13.0, V13.0.88"
        /*0030*/ 	.string	"Build cuda_13.0.r13.0/compiler.36424714_0"
        /*0030*/ 	.string	"-arch sm_100 -m 64 "



//--------------------- .note.nv.cuinfo           --------------------------
	.section	.note.nv.cuinfo,"",@"SHT_NOTE"
	.sectionflags	@"SHF_NOTE_NV_CUINFO"
        /*0018*/ 	.short	0x0002
        /*001a*/ 	.short	0x0064
        /*001c*/ 	.short	0x0082
	.zero		2


//--------------------- .nv.info                  --------------------------
	.section	.nv.info,"",@"SHT_CUDA_INFO"
	.align	4


	//----- nvinfo : EIATTR_REGCOUNT
	.align		4
        /*0000*/ 	.byte	0x04, 0x2f
        /*0002*/ 	.short	(.L_1 - .L_0)
	.align		4
.L_0:
        /*0004*/ 	.word	index@(_Z3addPi)
        /*0008*/ 	.word	0x00000008


	//----- nvinfo : EIATTR_FRAME_SIZE
	.align		4
.L_1:
        /*000c*/ 	.byte	0x04, 0x11
        /*000e*/ 	.short	(.L_3 - .L_2)
	.align		4
.L_2:
        /*0010*/ 	.word	index@(_Z3addPi)
        /*0014*/ 	.word	0x00000000


	//----- nvinfo : EIATTR_MIN_STACK_SIZE
	.align		4
.L_3:
        /*0018*/ 	.byte	0x04, 0x12
        /*001a*/ 	.short	(.L_5 - .L_4)
	.align		4
.L_4:
        /*001c*/ 	.word	index@(_Z3addPi)
        /*0020*/ 	.word	0x00000000
.L_5:


//--------------------- .nv.compat                --------------------------
	.section	.nv.compat,"",@"SHT_CUDA_COMPAT_INFO"
	.align	4
        /*0000*/ 	.byte	0x02, 0x09, 0x00, 0x00, 0x02, 0x02, 0x01, 0x00, 0x02, 0x05, 0x05, 0x00, 0x03, 0x07, 0x01, 0x01
        /*0010*/ 	.byte	0x02, 0x03, 0x00, 0x00, 0x02, 0x06, 0x01, 0x00, 0x04, 0x0b, 0x08, 0x00, 0x09, 0x00, 0x00, 0x00
        /*0020*/ 	.byte	0x00, 0x00, 0x00, 0x00


//--------------------- .nv.info._Z3addPi         --------------------------
	.section	.nv.info._Z3addPi,"",@"SHT_CUDA_INFO"
	.sectionflags	@""
	.align	4


	//----- nvinfo : EIATTR_CUDA_API_VERSION
	.align		4
        /*0000*/ 	.byte	0x04, 0x37
        /*0002*/ 	.short	(.L_7 - .L_6)
.L_6:
        /*0004*/ 	.word	0x00000082


	//----- nvinfo : EIATTR_KPARAM_INFO
	.align		4
.L_7:
        /*0008*/ 	.byte	0x04, 0x17
        /*000a*/ 	.short	(.L_9 - .L_8)
.L_8:
        /*000c*/ 	.word	0x00000000
        /*0010*/ 	.short	0x0000
        /*0012*/ 	.short	0x0000
        /*0014*/ 	.byte	0x00, 0xf5, 0x21, 0x00


	//----- nvinfo : EIATTR_SPARSE_MMA_MASK
	.align		4
.L_9:
        /*0018*/ 	.byte	0x03, 0x50
        /*001a*/ 	.short	0x0000


	//----- nvinfo : EIATTR_MAXREG_COUNT
	.align		4
        /*001c*/ 	.byte	0x03, 0x1b
        /*001e*/ 	.short	0x00ff


	//----- nvinfo : EIATTR_NUM_BARRIERS
	.align		4
        /*0020*/ 	.byte	0x02, 0x4c
        /*0022*/ 	.byte	0x01
	.zero		1


	//----- nvinfo : EIATTR_MERCURY_ISA_VERSION
	.align		4
        /*0024*/ 	.byte	0x03, 0x5f
        /*0026*/ 	.short	0x0101


	//----- nvinfo : EIATTR_VRC_CTA_INIT_COUNT
	.align		4
        /*0028*/ 	.byte	0x02, 0x4a
	.zero		1
	.zero		1


	//----- nvinfo : EIATTR_EXIT_INSTR_OFFSETS
	.align		4
        /*002c*/ 	.byte	0x04, 0x1c
        /*002e*/ 	.short	(.L_11 - .L_10)


	//   ....[0]....
.L_10:
        /*0030*/ 	.word	0x000000e0


	//   ....[1]....
        /*0034*/ 	.word	0x00000130


	//----- nvinfo : EIATTR_CBANK_PARAM_SIZE
	.align		4
.L_11:
        /*0038*/ 	.byte	0x03, 0x19
        /*003a*/ 	.short	0x0008


	//----- nvinfo : EIATTR_PARAM_CBANK
	.align		4
        /*003c*/ 	.byte	0x04, 0x0a
        /*003e*/ 	.short	(.L_13 - .L_12)
	.align		4
.L_12:
        /*0040*/ 	.word	index@(.nv.constant0._Z3addPi)
        /*0044*/ 	.short	0x0380
        /*0046*/ 	.short	0x0008


	//----- nvinfo : EIATTR_SW_WAR
	.align		4
.L_13:
        /*0048*/ 	.byte	0x04, 0x36
        /*004a*/ 	.short	(.L_15 - .L_14)
.L_14:
        /*004c*/ 	.word	0x00000008
.L_15:


//--------------------- .nv.callgraph             --------------------------
	.section	.nv.callgraph,"",@"SHT_CUDA_CALLGRAPH"
	.align	4
	.sectionentsize	8
	.align		4
        /*0000*/ 	.word	0x00000000
	.align		4
        /*0004*/ 	.word	0xffffffff
	.align		4
        /*0008*/ 	.word	0x00000000
	.align		4
        /*000c*/ 	.word	0xfffffffe
	.align		4
        /*0010*/ 	.word	0x00000000
	.align		4
        /*0014*/ 	.word	0xfffffffd
	.align		4
        /*0018*/ 	.word	0x00000000
	.align		4
        /*001c*/ 	.word	0xfffffffc


//--------------------- .text._Z3addPi            --------------------------
	.section	.text._Z3addPi,"ax",@progbits
	.align	128
        .global         _Z3addPi
        .type           _Z3addPi,@function
        .size           _Z3addPi,(.L_x_1 - _Z3addPi)
        .other          _Z3addPi,@"STO_CUDA_ENTRY STV_DEFAULT"
_Z3addPi:
.text._Z3addPi:
[----:B------:R-:W-:Y:S01]  /*0000*/  LDC R1, c[0x0][0x37c] ;  /* 0x0000df00ff017b82 */ /* 0x000fe20000000800 */
[----:B------:R-:W0:Y:S01]  /*0010*/  S2R R0, SR_CTAID.X ;  /* 0x0000000000007919 */ /* 0x000e220000002500 */
[----:B------:R-:W0:Y:S06]  /*0020*/  LDCU UR4, c[0x0][0x360] ;  /* 0x00006c00ff0477ac */ /* 0x000e2c0008000800 */
[----:B------:R-:W1:Y:S01]  /*0030*/  S2UR UR5, SR_CgaCtaId ;  /* 0x00000000000579c3 */ /* 0x000e620000008800 */
[----:B------:R-:W0:Y:S02]  /*0040*/  S2R R3, SR_TID.X ;  /* 0x0000000000037919 */ /* 0x000e240000002100 */
[----:B0-----:R-:W-:Y:S01]  /*0050*/  IMAD R0, R0, UR4, R3 ;  /* 0x0000000400007c24 */ /* 0x001fe2000f8e0203 */
[----:B------:R-:W-:-:S02]  /*0060*/  UMOV UR4, 0x400 ;  /* 0x0000040000047882 */ /* 0x000fc40000000000 */
[----:B-1----:R-:W-:Y:S02]  /*0070*/  ULEA UR4, UR5, UR4, 0x18 ;  /* 0x0000000405047291 */ /* 0x002fe4000f8ec0ff */
[C---:B------:R-:W-:Y:S02]  /*0080*/  LOP3.LUT R3, R0.reuse, 0x3fffffe0, RZ, 0xc0, !PT ;  /* 0x3fffffe000037812 */ /* 0x040fe400078ec0ff */
[----:B------:R-:W-:-:S03]  /*0090*/  ISETP.NE.AND P0, PT, R0, RZ, PT ;  /* 0x000000ff0000720c */ /* 0x000fc60003f05270 */
[----:B------:R-:W-:-:S05]  /*00a0*/  IMAD R3, R0, 0x20, R3 ;  /* 0x0000002000037824 */ /* 0x000fca00078e0203 */
[----:B------:R-:W-:-:S05]  /*00b0*/  LEA R3, R3, UR4, 0x2 ;  /* 0x0000000403037c11 */ /* 0x000fca000f8e10ff */
[----:B------:R0:W-:Y:S01]  /*00c0*/  STS [R3], R0 ;  /* 0x0000000003007388 */ /* 0x0001e20000000800 */
[----:B------:R-:W-:Y:S06]  /*00d0*/  BAR.SYNC.DEFER_BLOCKING 0x0 ;  /* 0x0000000000007b1d */ /* 0x000fec0000010000 */
[----:B------:R-:W-:Y:S05]  /*00e0*/  @P0 EXIT ;  /* 0x000000000000094d */ /* 0x000fea0003800000 */
[----:B------:R-:W1:Y:S01]  /*00f0*/  LDS R5, [UR4] ;  /* 0x00000004ff057984 */ /* 0x000e620008000800 */
[----:B0-----:R-:W1:Y:S01]  /*0100*/  LDC.64 R2, c[0x0][0x380] ;  /* 0x0000e000ff027b82 */ /* 0x001e620000000a00 */
[----:B------:R-:W1:Y:S02]  /*0110*/  LDCU.64 UR6, c[0x0][0x358] ;  /* 0x00006b00ff0677ac */ /* 0x000e640008000a00 */
[----:B-1----:R-:W-:Y:S01]  /*0120*/  STG.E desc[UR6][R2.64], R5 ;  /* 0x0000000502007986 */ /* 0x002fe2000c101906 */
[----:B------:R-:W-:Y:S05]  /*0130*/  EXIT ;  /* 0x000000000000794d */ /* 0x000fea0003800000 */
.L_x_0:
[----:B------:R-:W-:-:S00]  /*0140*/  BRA `(.L_x_0) ;  /* 0xfffffffc00fc7947 */ /* 0x000fc0000383ffff */
[----:B------:R-:W-:-:S00]  /*0150*/  NOP ;  /* 0x0000000000007918 */ /* 0x000fc00000000000 */
        /* <DEDUP_REMOVED lines=10> */
.L_x_1:


//--------------------- .nv.shared._Z3addPi       --------------------------
	.section	.nv.shared._Z3addPi,"aw",@nobits
	.sectionflags	@""
	.align	4
.nv.shared._Z3addPi:
	.zero		9224


//--------------------- .nv.shared.reserved.0     --------------------------
	.section	.nv.shared.reserved.0,"aw",@nobits
	.weak		__nv_reservedSMEM_offset_0_alias
	.size		__nv_reservedSMEM_offset_0_alias, 0, 64
	.other		__nv_reservedSMEM_offset_0_alias,@"STO_CUDA_RESERVED_SHARED STV_DEFAULT"
__nv_reservedSMEM_offset_0_alias:
	.zero		0
	.zero		64


//--------------------- .nv.constant0._Z3addPi    --------------------------
	.section	.nv.constant0._Z3addPi,"a",@progbits
	.sectionflags	@""
	.align	4
.nv.constant0._Z3addPi:
	.zero		904


//--------------------- SYMBOLS --------------------------

	.type		.nv.reservedSmem.offset0,@object
	.size		.nv.reservedSmem.offset0,0x4
	.type		.nv.reservedSmem.cap,@object
	.size		.nv.reservedSmem.cap,0x4
